//
// Generated by NVIDIA NVVM Compiler
//
// Compiler Build ID: CL-36424714
// Cuda compilation tools, release 13.0, V13.0.88
// Based on NVVM 20.0.0
//

.version 9.0
.target sm_100
.address_size 64

	// .globl	_Z13compute_scalePKfPf
// _ZZ13compute_scalePKfPfE7max_val has been demoted

.visible .entry _Z13compute_scalePKfPf(
	.param .u64 .ptr .align 1 _Z13compute_scalePKfPf_param_0,
	.param .u64 .ptr .align 1 _Z13compute_scalePKfPf_param_1
)
{
	.reg .pred 	%p<10>;
	.reg .b32 	%r<37>;
	.reg .b32 	%f<34>;
	.reg .b64 	%rd<13>;
	// demoted variable
	.shared .align 4 .f32 _ZZ13compute_scalePKfPfE7max_val;
	ld.param.u64 	%rd3, [_Z13compute_scalePKfPf_param_0];
	ld.param.u64 	%rd2, [_Z13compute_scalePKfPf_param_1];
	cvta.to.global.u64 	%rd1, %rd3;
	mov.u32 	%r1, %tid.x;
	setp.ne.s32 	%p1, %r1, 0;
	@%p1 bra 	$L__BB0_2;
	mov.b32 	%r17, 0;
	st.shared.u32 	[_ZZ13compute_scalePKfPfE7max_val], %r17;
$L__BB0_2:
	bar.sync 	0;
	mov.u32 	%r2, %ctaid.x;
	mov.u32 	%r18, %ntid.x;
	mad.lo.s32 	%r34, %r2, %r18, %r1;
	mov.u32 	%r19, %nctaid.x;
	mul.lo.s32 	%r4, %r19, %r18;
	setp.gt.s32 	%p2, %r34, 4095;
	mov.f32 	%f33, 0f00000000;
	@%p2 bra 	$L__BB0_9;
	add.s32 	%r20, %r34, %r4;
	max.s32 	%r21, %r20, 4096;
	setp.lt.s32 	%p3, %r20, 4096;
	selp.u32 	%r22, 1, 0, %p3;
	add.s32 	%r23, %r20, %r22;
	sub.s32 	%r24, %r21, %r23;
	div.u32 	%r25, %r24, %r4;
	add.s32 	%r5, %r25, %r22;
	and.b32  	%r26, %r5, 3;
	setp.eq.s32 	%p4, %r26, 3;
	mov.f32 	%f33, 0f00000000;
	@%p4 bra 	$L__BB0_6;
	add.s32 	%r27, %r5, 1;
	and.b32  	%r28, %r27, 3;
	neg.s32 	%r32, %r28;
	mov.f32 	%f33, 0f00000000;
$L__BB0_5:
	.pragma "nounroll";
	mul.wide.s32 	%rd4, %r34, 4;
	add.s64 	%rd5, %rd1, %rd4;
	ld.global.f32 	%f12, [%rd5];
	abs.f32 	%f13, %f12;
	max.f32 	%f33, %f33, %f13;
	add.s32 	%r34, %r34, %r4;
	add.s32 	%r32, %r32, 1;
	setp.ne.s32 	%p5, %r32, 0;
	@%p5 bra 	$L__BB0_5;
$L__BB0_6:
	setp.lt.u32 	%p6, %r5, 3;
	@%p6 bra 	$L__BB0_9;
	mul.wide.s32 	%rd8, %r4, 4;
	shl.b32 	%r29, %r4, 2;
$L__BB0_8:
	mul.wide.s32 	%rd6, %r34, 4;
	add.s64 	%rd7, %rd1, %rd6;
	ld.global.f32 	%f14, [%rd7];
	abs.f32 	%f15, %f14;
	max.f32 	%f16, %f33, %f15;
	add.s64 	%rd9, %rd7, %rd8;
	ld.global.f32 	%f17, [%rd9];
	abs.f32 	%f18, %f17;
	max.f32 	%f19, %f16, %f18;
	add.s64 	%rd10, %rd9, %rd8;
	ld.global.f32 	%f20, [%rd10];
	abs.f32 	%f21, %f20;
	max.f32 	%f22, %f19, %f21;
	add.s64 	%rd11, %rd10, %rd8;
	ld.global.f32 	%f23, [%rd11];
	abs.f32 	%f24, %f23;
	max.f32 	%f33, %f22, %f24;
	add.s32 	%r34, %r29, %r34;
	setp.lt.s32 	%p7, %r34, 4096;
	@%p7 bra 	$L__BB0_8;
$L__BB0_9:
	ld.shared.u32 	%r36, [_ZZ13compute_scalePKfPfE7max_val];
$L__BB0_10:
	mov.b32 	%f25, %r36;
	max.f32 	%f26, %f33, %f25;
	mov.b32 	%r30, %f26;
	atom.relaxed.shared.cas.b32 	%r16, [_ZZ13compute_scalePKfPfE7max_val], %r36, %r30;
	setp.ne.s32 	%p8, %r36, %r16;
	mov.u32 	%r36, %r16;
	@%p8 bra 	$L__BB0_10;
	bar.sync 	0;
	or.b32  	%r31, %r1, %r2;
	setp.ne.s32 	%p9, %r31, 0;
	@%p9 bra 	$L__BB0_13;
	ld.shared.f32 	%f27, [_ZZ13compute_scalePKfPfE7max_val];
	div.rn.f32 	%f28, %f27, 0f42FE0000;
	cvta.to.global.u64 	%rd12, %rd2;
	st.global.f32 	[%rd12], %f28;
$L__BB0_13:
	ret;

}
	// .globl	_Z16quantize_weightsPKfPaS0_
.visible .entry _Z16quantize_weightsPKfPaS0_(
	.param .u64 .ptr .align 1 _Z16quantize_weightsPKfPaS0__param_0,
	.param .u64 .ptr .align 1 _Z16quantize_weightsPKfPaS0__param_1,
	.param .u64 .ptr .align 1 _Z16quantize_weightsPKfPaS0__param_2
)
{
	.reg .pred 	%p<2>;
	.reg .b32 	%r<6>;
	.reg .b32 	%f<10>;
	.reg .b64 	%rd<11>;

	ld.param.u64 	%rd1, [_Z16quantize_weightsPKfPaS0__param_0];
	ld.param.u64 	%rd2, [_Z16quantize_weightsPKfPaS0__param_1];
	ld.param.u64 	%rd3, [_Z16quantize_weightsPKfPaS0__param_2];
	mov.u32 	%r2, %ctaid.x;
	mov.u32 	%r3, %ntid.x;
	mov.u32 	%r4, %tid.x;
	mad.lo.s32 	%r1, %r2, %r3, %r4;
	setp.gt.s32 	%p1, %r1, 4095;
	@%p1 bra 	$L__BB1_2;
	cvta.to.global.u64 	%rd4, %rd1;
	cvta.to.global.u64 	%rd5, %rd3;
	cvta.to.global.u64 	%rd6, %rd2;
	cvt.s64.s32 	%rd7, %r1;
	mul.wide.s32 	%rd8, %r1, 4;
	add.s64 	%rd9, %rd4, %rd8;
	ld.global.f32 	%f1, [%rd9];
	ld.global.f32 	%f2, [%rd5];
	div.rn.f32 	%f3, %f1, %f2;
	mov.f32 	%f4, 0f3F000000;
	copysign.f32 	%f5, %f3, %f4;
	add.rz.f32 	%f6, %f3, %f5;
	cvt.rzi.f32.f32 	%f7, %f6;
	min.f32 	%f8, %f7, 0f42FE0000;
	max.f32 	%f9, %f8, 0fC2FE0000;
	cvt.rzi.s32.f32 	%r5, %f9;
	add.s64 	%rd10, %rd6, %rd7;
	st.global.u8 	[%rd10], %r5;
$L__BB1_2:
	ret;

}
	// .globl	_Z18dequantize_weightsPKaPfPKf
.visible .entry _Z18dequantize_weightsPKaPfPKf(
	.param .u64 .ptr .align 1 _Z18dequantize_weightsPKaPfPKf_param_0,
	.param .u64 .ptr .align 1 _Z18dequantize_weightsPKaPfPKf_param_1,
	.param .u64 .ptr .align 1 _Z18dequantize_weightsPKaPfPKf_param_2
)
{
	.reg .pred 	%p<2>;
	.reg .b16 	%rs<2>;
	.reg .b32 	%r<5>;
	.reg .b32 	%f<4>;
	.reg .b64 	%rd<11>;

	ld.param.u64 	%rd1, [_Z18dequantize_weightsPKaPfPKf_param_0];
	ld.param.u64 	%rd2, [_Z18dequantize_weightsPKaPfPKf_param_1];
	ld.param.u64 	%rd3, [_Z18dequantize_weightsPKaPfPKf_param_2];
	mov.u32 	%r2, %ctaid.x;
	mov.u32 	%r3, %ntid.x;
	mov.u32 	%r4, %tid.x;
	mad.lo.s32 	%r1, %r2, %r3, %r4;
	setp.gt.s32 	%p1, %r1, 4095;
	@%p1 bra 	$L__BB2_2;
	cvta.to.global.u64 	%rd4, %rd1;
	cvta.to.global.u64 	%rd5, %rd3;
	cvta.to.global.u64 	%rd6, %rd2;
	cvt.s64.s32 	%rd7, %r1;
	add.s64 	%rd8, %rd4, %rd7;
	ld.global.s8 	%rs1, [%rd8];
	cvt.rn.f32.s16 	%f1, %rs1;
	ld.global.f32 	%f2, [%rd5];
	mul.f32 	%f3, %f2, %f1;
	mul.wide.s32 	%rd9, %r1, 4;
	add.s64 	%rd10, %rd6, %rd9;
	st.global.f32 	[%rd10], %f3;
$L__BB2_2:
	ret;

}


// ===== COMPILED SASS (sm_100) =====

	.target	sm_100

	.elftype	@"ET_EXEC"


//--------------------- .note.nv.tkinfo           --------------------------
	.section	.note.nv.tkinfo,"",@"SHT_NOTE"
	.sectionflags	@"SHF_NOTE_NV_TKINFO"
	.tkinfo
        /*0018*/ 	.word	0x00000002
        /*0030*/ 	.string	""
        /*0030*/ 	.string	"ptxas"
        /*0030*/ 	.string	"Cuda compilation tools, release 13.0, V13.0.88"
        /*0030*/ 	.string	"Build cuda_13.0.r13.0/compiler.36424714_0"
        /*0030*/ 	.string	"-arch sm_100 -m 64 "



//--------------------- .note.nv.cuinfo           --------------------------
	.section	.note.nv.cuinfo,"",@"SHT_NOTE"
	.sectionflags	@"SHF_NOTE_NV_CUINFO"
        /*0018*/ 	.short	0x0002
        /*001a*/ 	.short	0x0064
        /*001c*/ 	.short	0x0082
	.zero		2


//--------------------- .nv.info                  --------------------------
	.section	.nv.info,"",@"SHT_CUDA_INFO"
	.align	4


	//----- nvinfo : EIATTR_REGCOUNT
	.align		4
        /*0000*/ 	.byte	0x04, 0x2f
        /*0002*/ 	.short	(.L_1 - .L_0)
	.align		4
.L_0:
        /*0004*/ 	.word	index@(_Z13compute_scalePKfPf)
        /*0008*/ 	.word	0x00000010


	//----- nvinfo : EIATTR_FRAME_SIZE
	.align		4
.L_1:
        /*000c*/ 	.byte	0x04, 0x11
        /*000e*/ 	.short	(.L_3 - .L_2)
	.align		4
.L_2:
        /*0010*/ 	.word	index@($__internal_1_$__cuda_sm3x_div_rn_noftz_f32_slowpath)
        /*0014*/ 	.word	0x00000000


	//----- nvinfo : EIATTR_FRAME_SIZE
	.align		4
.L_3:
        /*0018*/ 	.byte	0x04, 0x11
        /*001a*/ 	.short	(.L_5 - .L_4)
	.align		4
.L_4:
        /*001c*/ 	.word	index@(_Z13compute_scalePKfPf)
        /*0020*/ 	.word	0x00000000


	//----- nvinfo : EIATTR_REGCOUNT
	.align		4
.L_5:
        /*0024*/ 	.byte	0x04, 0x2f
        /*0026*/ 	.short	(.L_7 - .L_6)
	.align		4
.L_6:
        /*0028*/ 	.word	index@(_Z16quantize_weightsPKfPaS0_)
        /*002c*/ 	.word	0x00000010


	//----- nvinfo : EIATTR_FRAME_SIZE
	.align		4
.L_7:
        /*0030*/ 	.byte	0x04, 0x11
        /*0032*/ 	.short	(.L_9 - .L_8)
	.align		4
.L_8:
        /*0034*/ 	.word	index@($__internal_0_$__cuda_sm3x_div_rn_noftz_f32_slowpath)
        /*0038*/ 	.word	0x00000000


	//----- nvinfo : EIATTR_FRAME_SIZE
	.align		4
.L_9:
        /*003c*/ 	.byte	0x04, 0x11
        /*003e*/ 	.short	(.L_11 - .L_10)
	.align		4
.L_10:
        /*0040*/ 	.word	index@(_Z16quantize_weightsPKfPaS0_)
        /*0044*/ 	.word	0x00000000


	//----- nvinfo : EIATTR_REGCOUNT
	.align		4
.L_11:
        /*0048*/ 	.byte	0x04, 0x2f
        /*004a*/ 	.short	(.L_13 - .L_12)
	.align		4
.L_12:
        /*004c*/ 	.word	index@(_Z18dequantize_weightsPKaPfPKf)
        /*0050*/ 	.word	0x0000000c


	//----- nvinfo : EIATTR_FRAME_SIZE
	.align		4
.L_13:
        /*0054*/ 	.byte	0x04, 0x11
        /*0056*/ 	.short	(.L_15 - .L_14)
	.align		4
.L_14:
        /*0058*/ 	.word	index@(_Z18dequantize_weightsPKaPfPKf)
        /*005c*/ 	.word	0x00000000


	//----- nvinfo : EIATTR_MIN_STACK_SIZE
	.align		4
.L_15:
        /*0060*/ 	.byte	0x04, 0x12
        /*0062*/ 	.short	(.L_17 - .L_16)
	.align		4
.L_16:
        /*0064*/ 	.word	index@(_Z18dequantize_weightsPKaPfPKf)
        /*0068*/ 	.word	0x00000000


	//----- nvinfo : EIATTR_MIN_STACK_SIZE
	.align		4
.L_17:
        /*006c*/ 	.byte	0x04, 0x12
        /*006e*/ 	.short	(.L_19 - .L_18)
	.align		4
.L_18:
        /*0070*/ 	.word	index@(_Z16quantize_weightsPKfPaS0_)
        /*0074*/ 	.word	0x00000000


	//----- nvinfo : EIATTR_MIN_STACK_SIZE
	.align		4
.L_19:
        /*0078*/ 	.byte	0x04, 0x12
        /*007a*/ 	.short	(.L_21 - .L_20)
	.align		4
.L_20:
        /*007c*/ 	.word	index@(_Z13compute_scalePKfPf)
        /*0080*/ 	.word	0x00000000
.L_21:


//--------------------- .nv.compat                --------------------------
	.section	.nv.compat,"",@"SHT_CUDA_COMPAT_INFO"
	.align	4
        /*0000*/ 	.byte	0x02, 0x09, 0x00, 0x00, 0x02, 0x02, 0x01, 0x00, 0x02, 0x05, 0x05, 0x00, 0x03, 0x07, 0x01, 0x01
        /*0010*/ 	.byte	0x02, 0x03, 0x00, 0x00, 0x02, 0x06, 0x01, 0x00, 0x04, 0x0b, 0x08, 0x00, 0x01, 0x00, 0x00, 0x00
        /*0020*/ 	.byte	0x00, 0x00, 0x00, 0x00


//--------------------- .nv.info._Z18dequantize_weightsPKaPfPKf --------------------------
	.section	.nv.info._Z18dequantize_weightsPKaPfPKf,"",@"SHT_CUDA_INFO"
	.sectionflags	@""
	.align	4


	//----- nvinfo : EIATTR_CUDA_API_VERSION
	.align		4
        /*0000*/ 	.byte	0x04, 0x37
        /*0002*/ 	.short	(.L_23 - .L_22)
.L_22:
        /*0004*/ 	.word	0x00000082


	//----- nvinfo : EIATTR_KPARAM_INFO
	.align		4
.L_23:
        /*0008*/ 	.byte	0x04, 0x17
        /*000a*/ 	.short	(.L_25 - .L_24)
.L_24:
        /*000c*/ 	.word	0x00000000
        /*0010*/ 	.short	0x0002
        /*0012*/ 	.short	0x0010
        /*0014*/ 	.byte	0x00, 0xf5, 0x21, 0x00


	//----- nvinfo : EIATTR_KPARAM_INFO
	.align		4
.L_25:
        /*0018*/ 	.byte	0x04, 0x17
        /*001a*/ 	.short	(.L_27 - .L_26)
.L_26:
        /*001c*/ 	.word	0x00000000
        /*0020*/ 	.short	0x0001
        /*0022*/ 	.short	0x0008
        /*0024*/ 	.byte	0x00, 0xf5, 0x21, 0x00


	//----- nvinfo : EIATTR_KPARAM_INFO
	.align		4
.L_27:
        /*0028*/ 	.byte	0x04, 0x17
        /*002a*/ 	.short	(.L_29 - .L_28)
.L_28:
        /*002c*/ 	.word	0x00000000
        /*0030*/ 	.short	0x0000
        /*0032*/ 	.short	0x0000
        /*0034*/ 	.byte	0x00, 0xf5, 0x21, 0x00


	//----- nvinfo : EIATTR_SPARSE_MMA_MASK
	.align		4
.L_29:
        /*0038*/ 	.byte	0x03, 0x50
        /*003a*/ 	.short	0x0000


	//----- nvinfo : EIATTR_MAXREG_COUNT
	.align		4
        /*003c*/ 	.byte	0x03, 0x1b
        /*003e*/ 	.short	0x00ff


	//----- nvinfo : EIATTR_MERCURY_ISA_VERSION
	.align		4
        /*0040*/ 	.byte	0x03, 0x5f
        /*0042*/ 	.short	0x0101


	//----- nvinfo : EIATTR_VRC_CTA_INIT_COUNT
	.align		4
        /*0044*/ 	.byte	0x02, 0x4a
	.zero		1
	.zero		1


	//----- nvinfo : EIATTR_EXIT_INSTR_OFFSETS
	.align		4
        /*0048*/ 	.byte	0x04, 0x1c
        /*004a*/ 	.short	(.L_31 - .L_30)


	//   ....[0]....
.L_30:
        /*004c*/ 	.word	0x00000060


	//   ....[1]....
        /*0050*/ 	.word	0x00000130


	//----- nvinfo : EIATTR_CBANK_PARAM_SIZE
	.align		4
.L_31:
        /*0054*/ 	.byte	0x03, 0x19
        /*0056*/ 	.short	0x0018


	//----- nvinfo : EIATTR_PARAM_CBANK
	.align		4
        /*0058*/ 	.byte	0x04, 0x0a
        /*005a*/ 	.short	(.L_33 - .L_32)
	.align		4
.L_32:
        /*005c*/ 	.word	index@(.nv.constant0._Z18dequantize_weightsPKaPfPKf)
        /*0060*/ 	.short	0x0380
        /*0062*/ 	.short	0x0018


	//----- nvinfo : EIATTR_SW_WAR
	.align		4
.L_33:
        /*0064*/ 	.byte	0x04, 0x36
        /*0066*/ 	.short	(.L_35 - .L_34)
.L_34:
        /*0068*/ 	.word	0x00000008
.L_35:


//--------------------- .nv.info._Z16quantize_weightsPKfPaS0_ --------------------------
	.section	.nv.info._Z16quantize_weightsPKfPaS0_,"",@"SHT_CUDA_INFO"
	.sectionflags	@""
	.align	4


	//----- nvinfo : EIATTR_CUDA_API_VERSION
	.align		4
        /*0000*/ 	.byte	0x04, 0x37
        /*0002*/ 	.short	(.L_37 - .L_36)
.L_36:
        /*0004*/ 	.word	0x00000082


	//----- nvinfo : EIATTR_KPARAM_INFO
	.align		4
.L_37:
        /*0008*/ 	.byte	0x04, 0x17
        /*000a*/ 	.short	(.L_39 - .L_38)
.L_38:
        /*000c*/ 	.word	0x00000000
        /*0010*/ 	.short	0x0002
        /*0012*/ 	.short	0x0010
        /*0014*/ 	.byte	0x00, 0xf5, 0x21, 0x00


	//----- nvinfo : EIATTR_KPARAM_INFO
	.align		4
.L_39:
        /*0018*/ 	.byte	0x04, 0x17
        /*001a*/ 	.short	(.L_41 - .L_40)
.L_40:
        /*001c*/ 	.word	0x00000000
        /*0020*/ 	.short	0x0001
        /*0022*/ 	.short	0x0008
        /*0024*/ 	.byte	0x00, 0xf5, 0x21, 0x00


	//----- nvinfo : EIATTR_KPARAM_INFO
	.align		4
.L_41:
        /*0028*/ 	.byte	0x04, 0x17
        /*002a*/ 	.short	(.L_43 - .L_42)
.L_42:
        /*002c*/ 	.word	0x00000000
        /*0030*/ 	.short	0x0000
        /*0032*/ 	.short	0x0000
        /*0034*/ 	.byte	0x00, 0xf5, 0x21, 0x00


	//----- nvinfo : EIATTR_SPARSE_MMA_MASK
	.align		4
.L_43:
        /*0038*/ 	.byte	0x03, 0x50
        /*003a*/ 	.short	0x0000


	//----- nvinfo : EIATTR_MAXREG_COUNT
	.align		4
        /*003c*/ 	.byte	0x03, 0x1b
        /*003e*/ 	.short	0x00ff


	//----- nvinfo : EIATTR_MERCURY_ISA_VERSION
	.align		4
        /*0040*/ 	.byte	0x03, 0x5f
        /*0042*/ 	.short	0x0101


	//----- nvinfo : EIATTR_VRC_CTA_INIT_COUNT
	.align		4
        /*0044*/ 	.byte	0x02, 0x4a
	.zero		1
	.zero		1


	//----- nvinfo : EIATTR_EXIT_INSTR_OFFSETS
	.align		4
        /*0048*/ 	.byte	0x04, 0x1c
        /*004a*/ 	.short	(.L_45 - .L_44)


	//   ....[0]....
.L_44:
        /*004c*/ 	.word	0x00000060


	//   ....[1]....
        /*0050*/ 	.word	0x00000250


	//----- nvinfo : EIATTR_CRS_STACK_SIZE
	.align		4
.L_45:
        /*0054*/ 	.byte	0x04, 0x1e
        /*0056*/ 	.short	(.L_47 - .L_46)
.L_46:
        /*0058*/ 	.word	0x00000000


	//----- nvinfo : EIATTR_CBANK_PARAM_SIZE
	.align		4
.L_47:
        /*005c*/ 	.byte	0x03, 0x19
        /*005e*/ 	.short	0x0018


	//----- nvinfo : EIATTR_PARAM_CBANK
	.align		4
        /*0060*/ 	.byte	0x04, 0x0a
        /*0062*/ 	.short	(.L_49 - .L_48)
	.align		4
.L_48:
        /*0064*/ 	.word	index@(.nv.constant0._Z16quantize_weightsPKfPaS0_)
        /*0068*/ 	.short	0x0380
        /*006a*/ 	.short	0x0018


	//----- nvinfo : EIATTR_SW_WAR
	.align		4
.L_49:
        /*006c*/ 	.byte	0x04, 0x36
        /*006e*/ 	.short	(.L_51 - .L_50)
.L_50:
        /*0070*/ 	.word	0x00000008
.L_51:


//--------------------- .nv.info._Z13compute_scalePKfPf --------------------------
	.section	.nv.info._Z13compute_scalePKfPf,"",@"SHT_CUDA_INFO"
	.sectionflags	@""
	.align	4


	//----- nvinfo : EIATTR_CUDA_API_VERSION
	.align		4
        /*0000*/ 	.byte	0x04, 0x37
        /*0002*/ 	.short	(.L_53 - .L_52)
.L_52:
        /*0004*/ 	.word	0x00000082


	//----- nvinfo : EIATTR_KPARAM_INFO
	.align		4
.L_53:
        /*0008*/ 	.byte	0x04, 0x17
        /*000a*/ 	.short	(.L_55 - .L_54)
.L_54:
        /*000c*/ 	.word	0x00000000
        /*0010*/ 	.short	0x0001
        /*0012*/ 	.short	0x0008
        /*0014*/ 	.byte	0x00, 0xf5, 0x21, 0x00


	//----- nvinfo : EIATTR_KPARAM_INFO
	.align		4
.L_55:
        /*0018*/ 	.byte	0x04, 0x17
        /*001a*/ 	.short	(.L_57 - .L_56)
.L_56:
        /*001c*/ 	.word	0x00000000
        /*0020*/ 	.short	0x0000
        /*0022*/ 	.short	0x0000
        /*0024*/ 	.byte	0x00, 0xf5, 0x21, 0x00


	//----- nvinfo : EIATTR_SPARSE_MMA_MASK
	.align		4
.L_57:
        /*0028*/ 	.byte	0x03, 0x50
        /*002a*/ 	.short	0x0000


	//----- nvinfo : EIATTR_MAXREG_COUNT
	.align		4
        /*002c*/ 	.byte	0x03, 0x1b
        /*002e*/ 	.short	0x00ff


	//----- nvinfo : EIATTR_NUM_BARRIERS
	.align		4
        /*0030*/ 	.byte	0x02, 0x4c
        /*0032*/ 	.byte	0x01
	.zero		1


	//----- nvinfo : EIATTR_MERCURY_ISA_VERSION
	.align		4
        /*0034*/ 	.byte	0x03, 0x5f
        /*0036*/ 	.short	0x0101


	//----- nvinfo : EIATTR_VRC_CTA_INIT_COUNT
	.align		4
        /*0038*/ 	.byte	0x02, 0x4a
	.zero		1
	.zero		1


	//----- nvinfo : EIATTR_EXIT_INSTR_OFFSETS
	.align		4
        /*003c*/ 	.byte	0x04, 0x1c
        /*003e*/ 	.short	(.L_59 - .L_58)


	//   ....[0]....
.L_58:
        /*0040*/ 	.word	0x000005b0


	//   ....[1]....
        /*0044*/ 	.word	0x000006b0


	//----- nvinfo : EIATTR_CRS_STACK_SIZE
	.align		4
.L_59:
        /*0048*/ 	.byte	0x04, 0x1e
        /*004a*/ 	.short	(.L_61 - .L_60)
.L_60:
        /*004c*/ 	.word	0x00000000


	//----- nvinfo : EIATTR_CBANK_PARAM_SIZE
	.align		4
.L_61:
        /*0050*/ 	.byte	0x03, 0x19
        /*0052*/ 	.short	0x0010


	//----- nvinfo : EIATTR_PARAM_CBANK
	.align		4
        /*0054*/ 	.byte	0x04, 0x0a
        /*0056*/ 	.short	(.L_63 - .L_62)
	.align		4
.L_62:
        /*0058*/ 	.word	index@(.nv.constant0._Z13compute_scalePKfPf)
        /*005c*/ 	.short	0x0380
        /*005e*/ 	.short	0x0010


	//----- nvinfo : EIATTR_SW_WAR
	.align		4
.L_63:
        /*0060*/ 	.byte	0x04, 0x36
        /*0062*/ 	.short	(.L_65 - .L_64)
.L_64:
        /*0064*/ 	.word	0x00000008
.L_65:


//--------------------- .nv.callgraph             --------------------------
	.section	.nv.callgraph,"",@"SHT_CUDA_CALLGRAPH"
	.align	4
	.sectionentsize	8
	.align		4
        /*0000*/ 	.word	0x00000000
	.align		4
        /*0004*/ 	.word	0xffffffff
	.align		4
        /*0008*/ 	.word	0x00000000
	.align		4
        /*000c*/ 	.word	0xfffffffe
	.align		4
        /*0010*/ 	.word	0x00000000
	.align		4
        /*0014*/ 	.word	0xfffffffd
	.align		4
        /*0018*/ 	.word	0x00000000
	.align		4
        /*001c*/ 	.word	0xfffffffc


//--------------------- .text._Z18dequantize_weightsPKaPfPKf --------------------------
	.section	.text._Z18dequantize_weightsPKaPfPKf,"ax",@progbits
	.align	128
        .global         _Z18dequantize_weightsPKaPfPKf
        .type           _Z18dequantize_weightsPKaPfPKf,@function
        .size           _Z18dequantize_weightsPKaPfPKf,(.L_x_34 - _Z18dequantize_weightsPKaPfPKf)
        .other          _Z18dequantize_weightsPKaPfPKf,@"STO_CUDA_ENTRY STV_DEFAULT"
_Z18dequantize_weightsPKaPfPKf:
.text._Z18dequantize_weightsPKaPfPKf:
[----:B------:R-:W-:Y:S01]  /*0000*/  LDC R1, c[0x0][0x37c] ;  /* 0x0000df00ff017b82 */ /* 0x000fe20000000800 */
[----:B------:R-:W0:Y:S07]  /*0010*/  S2R R0, SR_TID.X ;  /* 0x0000000000007919 */ /* 0x000e2e0000002100 */
[----:B------:R-:W0:Y:S08]  /*0020*/  S2UR UR4, SR_CTAID.X ;  /* 0x00000000000479c3 */ /* 0x000e300000002500 */
[----:B------:R-:W0:Y:S02]  /*0030*/  LDC R9, c[0x0][0x360] ;  /* 0x0000d800ff097b82 */ /* 0x000e240000000800 */
[----:B0-----:R-:W-:-:S05]  /*0040*/  IMAD R9, R9, UR4, R0 ;  /* 0x0000000409097c24 */ /* 0x001fca000f8e0200 */
[----:B------:R-:W-:-:S13]  /*0050*/  ISETP.GT.AND P0, PT, R9, 0xfff, PT ;  /* 0x00000fff0900780c */ /* 0x000fda0003f04270 */
[----:B------:R-:W-:Y:S05]  /*0060*/  @P0 EXIT ;  /* 0x000000000000094d */ /* 0x000fea0003800000 */
[----:B------:R-:W0:Y:S01]  /*0070*/  LDCU.64 UR6, c[0x0][0x380] ;  /* 0x00007000ff0677ac */ /* 0x000e220008000a00 */
[----:B------:R-:W1:Y:S01]  /*0080*/  LDC.64 R2, c[0x0][0x390] ;  /* 0x0000e400ff027b82 */ /* 0x000e620000000a00 */
[----:B------:R-:W1:Y:S07]  /*0090*/  LDCU.64 UR4, c[0x0][0x358] ;  /* 0x00006b00ff0477ac */ /* 0x000e6e0008000a00 */
[----:B------:R-:W2:Y:S01]  /*00a0*/  LDC.64 R4, c[0x0][0x388] ;  /* 0x0000e200ff047b82 */ /* 0x000ea20000000a00 */
[----:B0-----:R-:W-:-:S04]  /*00b0*/  IADD3 R6, P0, PT, R9, UR6, RZ ;  /* 0x0000000609067c10 */ /* 0x001fc8000ff1e0ff */
[C---:B------:R-:W-:Y:S01]  /*00c0*/  LEA.HI.X.SX32 R7, R9.reuse, UR7, 0x1, P0 ;  /* 0x0000000709077c11 */ /* 0x040fe200080f0eff */
[----:B-1----:R-:W3:Y:S04]  /*00d0*/  LDG.E R3, desc[UR4][R2.64] ;  /* 0x0000000402037981 */ /* 0x002ee8000c1e1900 */
[----:B------:R-:W4:Y:S01]  /*00e0*/  LDG.E.S8 R6, desc[UR4][R6.64] ;  /* 0x0000000406067981 */ /* 0x000f22000c1e1300 */
[----:B--2---:R-:W-:Y:S01]  /*00f0*/  IMAD.WIDE R4, R9, 0x4, R4 ;  /* 0x0000000409047825 */ /* 0x004fe200078e0204 */
[----:B----4-:R-:W3:Y:S03]  /*0100*/  I2F.S16 R0, R6 ;  /* 0x0000000600007306 */ /* 0x010ee60000101400 */
[----:B---3--:R-:W-:-:S05]  /*0110*/  FMUL R9, R0, R3 ;  /* 0x0000000300097220 */ /* 0x008fca0000400000 */
[----:B------:R-:W-:Y:S01]  /*0120*/  STG.E desc[UR4][R4.64], R9 ;  /* 0x0000000904007986 */ /* 0x000fe2000c101904 */
[----:B------:R-:W-:Y:S05]  /*0130*/  EXIT ;  /* 0x000000000000794d */ /* 0x000fea0003800000 */
.L_x_0:
[----:B------:R-:W-:-:S00]  /*0140*/  BRA `(.L_x_0) ;  /* 0xfffffffc00fc7947 */ /* 0x000fc0000383ffff */
[----:B------:R-:W-:-:S00]  /*0150*/  NOP ;  /* 0x0000000000007918 */ /* 0x000fc00000000000 */
        /* <DEDUP_REMOVED lines=10> */
.L_x_34:


//--------------------- .text._Z16quantize_weightsPKfPaS0_ --------------------------
	.section	.text._Z16quantize_weightsPKfPaS0_,"ax",@progbits
	.align	128
        .global         _Z16quantize_weightsPKfPaS0_
        .type           _Z16quantize_weightsPKfPaS0_,@function
        .size           _Z16quantize_weightsPKfPaS0_,(.L_x_32 - _Z16quantize_weightsPKfPaS0_)
        .other          _Z16quantize_weightsPKfPaS0_,@"STO_CUDA_ENTRY STV_DEFAULT"
_Z16quantize_weightsPKfPaS0_:
.text._Z16quantize_weightsPKfPaS0_:
[----:B------:R-:W-:Y:S01]  /*0000*/  LDC R1, c[0x0][0x37c] ;  /* 0x0000df00ff017b82 */ /* 0x000fe20000000800 */
[----:B------:R-:W0:Y:S07]  /*0010*/  S2R R3, SR_TID.X ;  /* 0x0000000000037919 */ /* 0x000e2e0000002100 */
[----:B------:R-:W0:Y:S08]  /*0020*/  S2UR UR4, SR_CTAID.X ;  /* 0x00000000000479c3 */ /* 0x000e300000002500 */
[----:B------:R-:W0:Y:S02]  /*0030*/  LDC R2, c[0x0][0x360] ;  /* 0x0000d800ff027b82 */ /* 0x000e240000000800 */
[----:B0-----:R-:W-:-:S05]  /*0040*/  IMAD R2, R2, UR4, R3 ;  /* 0x0000000402027c24 */ /* 0x001fca000f8e0203 */
[----:B------:R-:W-:-:S13]  /*0050*/  ISETP.GT.AND P0, PT, R2, 0xfff, PT ;  /* 0x00000fff0200780c */ /* 0x000fda0003f04270 */
[----:B------:R-:W-:Y:S05]  /*0060*/  @P0 EXIT ;  /* 0x000000000000094d */ /* 0x000fea0003800000 */
[----:B------:R-:W0:Y:S01]  /*0070*/  LDC.64 R6, c[0x0][0x390] ;  /* 0x0000e400ff067b82 */ /* 0x000e220000000a00 */
[----:B------:R-:W0:Y:S07]  /*0080*/  LDCU.64 UR4, c[0x0][0x358] ;  /* 0x00006b00ff0477ac */ /* 0x000e2e0008000a00 */
[----:B------:R-:W1:Y:S01]  /*0090*/  LDC.64 R4, c[0x0][0x380] ;  /* 0x0000e000ff047b82 */ /* 0x000e620000000a00 */
[----:B0-----:R-:W2:Y:S01]  /*00a0*/  LDG.E R3, desc[UR4][R6.64] ;  /* 0x0000000406037981 */ /* 0x001ea2000c1e1900 */
[----:B-1----:R-:W-:-:S05]  /*00b0*/  IMAD.WIDE R4, R2, 0x4, R4 ;  /* 0x0000000402047825 */ /* 0x002fca00078e0204 */
[----:B------:R-:W3:Y:S01]  /*00c0*/  LDG.E R0, desc[UR4][R4.64] ;  /* 0x0000000404007981 */ /* 0x000ee2000c1e1900 */
[----:B------:R-:W-:Y:S01]  /*00d0*/  BSSY.RECONVERGENT B0, `(.L_x_1) ;  /* 0x000000c000007945 */ /* 0x000fe20003800200 */
[----:B--2---:R-:W0:Y:S08]  /*00e0*/  MUFU.RCP R8, R3 ;  /* 0x0000000300087308 */ /* 0x004e300000001000 */
[----:B---3--:R-:W1:Y:S01]  /*00f0*/  FCHK P0, R0, R3 ;  /* 0x0000000300007302 */ /* 0x008e620000000000 */
[----:B0-----:R-:W-:-:S04]  /*0100*/  FFMA R9, -R3, R8, 1 ;  /* 0x3f80000003097423 */ /* 0x001fc80000000108 */
[----:B------:R-:W-:-:S04]  /*0110*/  FFMA R9, R8, R9, R8 ;  /* 0x0000000908097223 */ /* 0x000fc80000000008 */
[----:B------:R-:W-:-:S04]  /*0120*/  FFMA R8, R0, R9, RZ ;  /* 0x0000000900087223 */ /* 0x000fc800000000ff */
[----:B------:R-:W-:-:S04]  /*0130*/  FFMA R10, -R3, R8, R0 ;  /* 0x00000008030a7223 */ /* 0x000fc80000000100 */
[----:B------:R-:W-:Y:S01]  /*0140*/  FFMA R8, R9, R10, R8 ;  /* 0x0000000a09087223 */ /* 0x000fe20000000008 */
[----:B-1----:R-:W-:Y:S06]  /*0150*/  @!P0 BRA `(.L_x_2) ;  /* 0x00000000000c8947 */ /* 0x002fec0003800000 */
[----:B------:R-:W-:-:S07]  /*0160*/  MOV R4, 0x180 ;  /* 0x0000018000047802 */ /* 0x000fce0000000f00 */
[----:B------:R-:W-:Y:S05]  /*0170*/  CALL.REL.NOINC `($__internal_0_$__cuda_sm3x_div_rn_noftz_f32_slowpath) ;  /* 0x0000000000387944 */ /* 0x000fea0003c00000 */
[----:B------:R-:W-:-:S07]  /*0180*/  IMAD.MOV.U32 R8, RZ, RZ, R0 ;  /* 0x000000ffff087224 */ /* 0x000fce00078e0000 */
.L_x_2:
[----:B------:R-:W-:Y:S05]  /*0190*/  BSYNC.RECONVERGENT B0 ;  /* 0x0000000000007941 */ /* 0x000fea0003800200 */
.L_x_1:
[----:B------:R-:W-:Y:S01]  /*01a0*/  IMAD.MOV.U32 R3, RZ, RZ, 0x3f000000 ;  /* 0x3f000000ff037424 */ /* 0x000fe200078e00ff */
[----:B------:R-:W0:Y:S04]  /*01b0*/  LDCU.64 UR6, c[0x0][0x388] ;  /* 0x00007100ff0677ac */ /* 0x000e280008000a00 */
[----:B------:R-:W-:-:S05]  /*01c0*/  LOP3.LUT R3, R3, 0x80000000, R8, 0xb8, !PT ;  /* 0x8000000003037812 */ /* 0x000fca00078eb808 */
[----:B------:R-:W-:-:S06]  /*01d0*/  FADD.RZ R3, R3, R8 ;  /* 0x0000000803037221 */ /* 0x000fcc000000c000 */
[----:B------:R-:W1:Y:S01]  /*01e0*/  FRND.TRUNC R3, R3 ;  /* 0x0000000300037307 */ /* 0x000e62000020d000 */
[----:B0-----:R-:W-:-:S04]  /*01f0*/  IADD3 R4, P0, PT, R2, UR6, RZ ;  /* 0x0000000602047c10 */ /* 0x001fc8000ff1e0ff */
[----:B------:R-:W-:Y:S02]  /*0200*/  LEA.HI.X.SX32 R5, R2, UR7, 0x1, P0 ;  /* 0x0000000702057c11 */ /* 0x000fe400080f0eff */
[----:B-1----:R-:W-:-:S04]  /*0210*/  FMNMX R0, R3, 127, PT ;  /* 0x42fe000003007809 */ /* 0x002fc80003800000 */
[----:B------:R-:W-:-:S04]  /*0220*/  FMNMX R0, R0, -127, !PT ;  /* 0xc2fe000000007809 */ /* 0x000fc80007800000 */
[----:B------:R-:W0:Y:S02]  /*0230*/  F2I.TRUNC.NTZ R7, R0 ;  /* 0x0000000000077305 */ /* 0x000e24000020f100 */
[----:B0-----:R-:W-:Y:S01]  /*0240*/  STG.E.U8 desc[UR4][R4.64], R7 ;  /* 0x0000000704007986 */ /* 0x001fe2000c101104 */
[----:B------:R-:W-:Y:S05]  /*0250*/  EXIT ;  /* 0x000000000000794d */ /* 0x000fea0003800000 */
        .weak           $__internal_0_$__cuda_sm3x_div_rn_noftz_f32_slowpath
        .type           $__internal_0_$__cuda_sm3x_div_rn_noftz_f32_slowpath,@function
        .size           $__internal_0_$__cuda_sm3x_div_rn_noftz_f32_slowpath,(.L_x_32 - $__internal_0_$__cuda_sm3x_div_rn_noftz_f32_slowpath)
$__internal_0_$__cuda_sm3x_div_rn_noftz_f32_slowpath:
[--C-:B------:R-:W-:Y:S01]  /*0260*/  SHF.R.U32.HI R6, RZ, 0x17, R3.reuse ;  /* 0x00000017ff067819 */ /* 0x100fe20000011603 */
[----:B------:R-:W-:Y:S01]  /*0270*/  BSSY.RECONVERGENT B1, `(.L_x_3) ;  /* 0x0000064000017945 */ /* 0x000fe20003800200 */
[--C-:B------:R-:W-:Y:S01]  /*0280*/  SHF.R.U32.HI R5, RZ, 0x17, R0.reuse ;  /* 0x00000017ff057819 */ /* 0x100fe20000011600 */
[----:B------:R-:W-:Y:S01]  /*0290*/  IMAD.MOV.U32 R7, RZ, RZ, R0 ;  /* 0x000000ffff077224 */ /* 0x000fe200078e0000 */
[----:B------:R-:W-:Y:S01]  /*02a0*/  LOP3.LUT R6, R6, 0xff, RZ, 0xc0, !PT ;  /* 0x000000ff06067812 */ /* 0x000fe200078ec0ff */
[----:B------:R-:W-:Y:S01]  /*02b0*/  IMAD.MOV.U32 R8, RZ, RZ, R3 ;  /* 0x000000ffff087224 */ /* 0x000fe200078e0003 */
[----:B------:R-:W-:-:S03]  /*02c0*/  LOP3.LUT R5, R5, 0xff, RZ, 0xc0, !PT ;  /* 0x000000ff05057812 */ /* 0x000fc600078ec0ff */
[----:B------:R-:W-:Y:S02]  /*02d0*/  VIADD R11, R6, 0xffffffff ;  /* 0xffffffff060b7836 */ /* 0x000fe40000000000 */
[----:B------:R-:W-:-:S03]  /*02e0*/  VIADD R10, R5, 0xffffffff ;  /* 0xffffffff050a7836 */ /* 0x000fc60000000000 */
[----:B------:R-:W-:-:S04]  /*02f0*/  ISETP.GT.U32.AND P0, PT, R11, 0xfd, PT ;  /* 0x000000fd0b00780c */ /* 0x000fc80003f04070 */
[----:B------:R-:W-:-:S13]  /*0300*/  ISETP.GT.U32.OR P0, PT, R10, 0xfd, P0 ;  /* 0x000000fd0a00780c */ /* 0x000fda0000704470 */
[----:B------:R-:W-:Y:S01]  /*0310*/  @!P0 IMAD.MOV.U32 R9, RZ, RZ, RZ ;  /* 0x000000ffff098224 */ /* 0x000fe200078e00ff */
[----:B------:R-:W-:Y:S06]  /*0320*/  @!P0 BRA `(.L_x_4) ;  /* 0x00000000005c8947 */ /* 0x000fec0003800000 */
[----:B------:R-:W-:Y:S02]  /*0330*/  FSETP.GTU.FTZ.AND P0, PT, |R0|, +INF , PT ;  /* 0x7f8000000000780b */ /* 0x000fe40003f1c200 */
[----:B------:R-:W-:-:S04]  /*0340*/  FSETP.GTU.FTZ.AND P1, PT, |R3|, +INF , PT ;  /* 0x7f8000000300780b */ /* 0x000fc80003f3c200 */
[----:B------:R-:W-:-:S13]  /*0350*/  PLOP3.LUT P0, PT, P0, P1, PT, 0xf8, 0x8f ;  /* 0x00000000008f781c */ /* 0x000fda0000703f70 */
[----:B------:R-:W-:Y:S05]  /*0360*/  @P0 BRA `(.L_x_5) ;  /* 0x00000004004c0947 */ /* 0x000fea0003800000 */
[----:B------:R-:W-:-:S13]  /*0370*/  LOP3.LUT P0, RZ, R8, 0x7fffffff, R7, 0xc8, !PT ;  /* 0x7fffffff08ff7812 */ /* 0x000fda000780c807 */
[----:B------:R-:W-:Y:S05]  /*0380*/  @!P0 BRA `(.L_x_6) ;  /* 0x00000004003c8947 */ /* 0x000fea0003800000 */
[C---:B------:R-:W-:Y:S02]  /*0390*/  FSETP.NEU.FTZ.AND P2, PT, |R0|.reuse, +INF , PT ;  /* 0x7f8000000000780b */ /* 0x040fe40003f5d200 */
[----:B------:R-:W-:Y:S02]  /*03a0*/  FSETP.NEU.FTZ.AND P1, PT, |R3|, +INF , PT ;  /* 0x7f8000000300780b */ /* 0x000fe40003f3d200 */
[----:B------:R-:W-:-:S11]  /*03b0*/  FSETP.NEU.FTZ.AND P0, PT, |R0|, +INF , PT ;  /* 0x7f8000000000780b */ /* 0x000fd60003f1d200 */
[----:B------:R-:W-:Y:S05]  /*03c0*/  @!P1 BRA !P2, `(.L_x_6) ;  /* 0x00000004002c9947 */ /* 0x000fea0005000000 */
[----:B------:R-:W-:-:S04]  /*03d0*/  LOP3.LUT P2, RZ, R7, 0x7fffffff, RZ, 0xc0, !PT ;  /* 0x7fffffff07ff7812 */ /* 0x000fc8000784c0ff */
[----:B------:R-:W-:-:S13]  /*03e0*/  PLOP3.LUT P1, PT, P1, P2, PT, 0x2f, 0xf2 ;  /* 0x0000000000f2781c */ /* 0x000fda0000f24577 */
[----:B------:R-:W-:Y:S05]  /*03f0*/  @P1 BRA `(.L_x_7) ;  /* 0x0000000400181947 */ /* 0x000fea0003800000 */
[----:B------:R-:W-:-:S04]  /*0400*/  LOP3.LUT P1, RZ, R8, 0x7fffffff, RZ, 0xc0, !PT ;  /* 0x7fffffff08ff7812 */ /* 0x000fc8000782c0ff */
[----:B------:R-:W-:-:S13]  /*0410*/  PLOP3.LUT P0, PT, P0, P1, PT, 0x2f, 0xf2 ;  /* 0x0000000000f2781c */ /* 0x000fda0000702577 */
[----:B------:R-:W-:Y:S05]  /*0420*/  @P0 BRA `(.L_x_8) ;  /* 0x0000000400000947 */ /* 0x000fea0003800000 */
[----:B------:R-:W-:Y:S02]  /*0430*/  ISETP.GE.AND P0, PT, R10, RZ, PT ;  /* 0x000000ff0a00720c */ /* 0x000fe40003f06270 */
[----:B------:R-:W-:-:S11]  /*0440*/  ISETP.GE.AND P1, PT, R11, RZ, PT ;  /* 0x000000ff0b00720c */ /* 0x000fd60003f26270 */
[----:B------:R-:W-:Y:S02]  /*0450*/  @P0 IMAD.MOV.U32 R9, RZ, RZ, RZ ;  /* 0x000000ffff090224 */ /* 0x000fe400078e00ff */
[----:B------:R-:W-:Y:S01]  /*0460*/  @!P0 FFMA R7, R0, 1.84467440737095516160e+19, RZ ;  /* 0x5f80000000078823 */ /* 0x000fe200000000ff */
[----:B------:R-:W-:Y:S02]  /*0470*/  @!P0 IMAD.MOV.U32 R9, RZ, RZ, -0x40 ;  /* 0xffffffc0ff098424 */ /* 0x000fe400078e00ff */
[----:B------:R-:W-:Y:S02]  /*0480*/  @!P1 FFMA R8, R3, 1.84467440737095516160e+19, RZ ;  /* 0x5f80000003089823 */ /* 0x000fe400000000ff */
[----:B------:R-:W-:-:S07]  /*0490*/  @!P1 VIADD R9, R9, 0x40 ;  /* 0x0000004009099836 */ /* 0x000fce0000000000 */
.L_x_4:
[----:B------:R-:W-:Y:S01]  /*04a0*/  LEA R3, R6, 0xc0800000, 0x17 ;  /* 0xc080000006037811 */ /* 0x000fe200078eb8ff */
[----:B------:R-:W-:Y:S01]  /*04b0*/  VIADD R5, R5, 0xffffff81 ;  /* 0xffffff8105057836 */ /* 0x000fe20000000000 */
[----:B------:R-:W-:Y:S03]  /*04c0*/  BSSY.RECONVERGENT B2, `(.L_x_9) ;  /* 0x0000035000027945 */ /* 0x000fe60003800200 */
[----:B------:R-:W-:Y:S01]  /*04d0*/  IMAD.IADD R3, R8, 0x1, -R3 ;  /* 0x0000000108037824 */ /* 0x000fe200078e0a03 */
[C---:B------:R-:W-:Y:S01]  /*04e0*/  IADD3 R6, PT, PT, R5.reuse, 0x7f, -R6 ;  /* 0x0000007f05067810 */ /* 0x040fe20007ffe806 */
[----:B------:R-:W-:Y:S02]  /*04f0*/  IMAD R0, R5, -0x800000, R7 ;  /* 0xff80000005007824 */ /* 0x000fe400078e0207 */
[----:B------:R-:W0:Y:S01]  /*0500*/  MUFU.RCP R8, R3 ;  /* 0x0000000300087308 */ /* 0x000e220000001000 */
[----:B------:R-:W-:Y:S01]  /*0510*/  FADD.FTZ R11, -R3, -RZ ;  /* 0x800000ff030b7221 */ /* 0x000fe20000010100 */
[----:B------:R-:W-:-:S03]  /*0520*/  IMAD.IADD R6, R6, 0x1, R9 ;  /* 0x0000000106067824 */ /* 0x000fc600078e0209 */
[----:B0-----:R-:W-:-:S04]  /*0530*/  FFMA R13, R8, R11, 1 ;  /* 0x3f800000080d7423 */ /* 0x001fc8000000000b */
[----:B------:R-:W-:-:S04]  /*0540*/  FFMA R10, R8, R13, R8 ;  /* 0x0000000d080a7223 */ /* 0x000fc80000000008 */
[----:B------:R-:W-:-:S04]  /*0550*/  FFMA R7, R0, R10, RZ ;  /* 0x0000000a00077223 */ /* 0x000fc800000000ff */
[----:B------:R-:W-:-:S04]  /*0560*/  FFMA R8, R11, R7, R0 ;  /* 0x000000070b087223 */ /* 0x000fc80000000000 */
[----:B------:R-:W-:-:S04]  /*0570*/  FFMA R7, R10, R8, R7 ;  /* 0x000000080a077223 */ /* 0x000fc80000000007 */
[----:B------:R-:W-:-:S04]  /*0580*/  FFMA R8, R11, R7, R0 ;  /* 0x000000070b087223 */ /* 0x000fc80000000000 */
[----:B------:R-:W-:-:S05]  /*0590*/  FFMA R0, R10, R8, R7 ;  /* 0x000000080a007223 */ /* 0x000fca0000000007 */
[----:B------:R-:W-:-:S04]  /*05a0*/  SHF.R.U32.HI R3, RZ, 0x17, R0 ;  /* 0x00000017ff037819 */ /* 0x000fc80000011600 */
[----:B------:R-:W-:-:S05]  /*05b0*/  LOP3.LUT R3, R3, 0xff, RZ, 0xc0, !PT ;  /* 0x000000ff03037812 */ /* 0x000fca00078ec0ff */
[----:B------:R-:W-:-:S04]  /*05c0*/  IMAD.IADD R9, R3, 0x1, R6 ;  /* 0x0000000103097824 */ /* 0x000fc800078e0206 */
[----:B------:R-:W-:-:S05]  /*05d0*/  VIADD R3, R9, 0xffffffff ;  /* 0xffffffff09037836 */ /* 0x000fca0000000000 */
[----:B------:R-:W-:-:S13]  /*05e0*/  ISETP.GE.U32.AND P0, PT, R3, 0xfe, PT ;  /* 0x000000fe0300780c */ /* 0x000fda0003f06070 */
[----:B------:R-:W-:Y:S05]  /*05f0*/  @!P0 BRA `(.L_x_10) ;  /* 0x0000000000808947 */ /* 0x000fea0003800000 */
[----:B------:R-:W-:-:S13]  /*0600*/  ISETP.GT.AND P0, PT, R9, 0xfe, PT ;  /* 0x000000fe0900780c */ /* 0x000fda0003f04270 */
[----:B------:R-:W-:Y:S05]  /*0610*/  @P0 BRA `(.L_x_11) ;  /* 0x00000000006c0947 */ /* 0x000fea0003800000 */
[----:B------:R-:W-:-:S13]  /*0620*/  ISETP.GE.AND P0, PT, R9, 0x1, PT ;  /* 0x000000010900780c */ /* 0x000fda0003f06270 */
[----:B------:R-:W-:Y:S05]  /*0630*/  @P0 BRA `(.L_x_12) ;  /* 0x0000000000740947 */ /* 0x000fea0003800000 */
[----:B------:R-:W-:Y:S02]  /*0640*/  ISETP.GE.AND P0, PT, R9, -0x18, PT ;  /* 0xffffffe80900780c */ /* 0x000fe40003f06270 */
[----:B------:R-:W-:-:S11]  /*0650*/  LOP3.LUT R0, R0, 0x80000000, RZ, 0xc0, !PT ;  /* 0x8000000000007812 */ /* 0x000fd600078ec0ff */
[----:B------:R-:W-:Y:S05]  /*0660*/  @!P0 BRA `(.L_x_12) ;  /* 0x0000000000688947 */ /* 0x000fea0003800000 */
[CCC-:B------:R-:W-:Y:S01]  /*0670*/  FFMA.RZ R3, R10.reuse, R8.reuse, R7.reuse ;  /* 0x000000080a037223 */ /* 0x1c0fe2000000c007 */
[CCC-:B------:R-:W-:Y:S01]  /*0680*/  FFMA.RM R6, R10.reuse, R8.reuse, R7.reuse ;  /* 0x000000080a067223 */ /* 0x1c0fe20000004007 */
[C---:B------:R-:W-:Y:S02]  /*0690*/  ISETP.NE.AND P2, PT, R9.reuse, RZ, PT ;  /* 0x000000ff0900720c */ /* 0x040fe40003f45270 */
[----:B------:R-:W-:Y:S02]  /*06a0*/  ISETP.NE.AND P1, PT, R9, RZ, PT ;  /* 0x000000ff0900720c */ /* 0x000fe40003f25270 */
[----:B------:R-:W-:Y:S01]  /*06b0*/  LOP3.LUT R5, R3, 0x7fffff, RZ, 0xc0, !PT ;  /* 0x007fffff03057812 */ /* 0x000fe200078ec0ff */
[----:B------:R-:W-:Y:S01]  /*06c0*/  FFMA.RP R3, R10, R8, R7 ;  /* 0x000000080a037223 */ /* 0x000fe20000008007 */
[----:B------:R-:W-:Y:S02]  /*06d0*/  VIADD R8, R9, 0x20 ;  /* 0x0000002009087836 */ /* 0x000fe40000000000 */
[----:B------:R-:W-:Y:S01]  /*06e0*/  LOP3.LUT R5, R5, 0x800000, RZ, 0xfc, !PT ;  /* 0x0080000005057812 */ /* 0x000fe200078efcff */
[----:B------:R-:W-:Y:S01]  /*06f0*/  IMAD.MOV R7, RZ, RZ, -R9 ;  /* 0x000000ffff077224 */ /* 0x000fe200078e0a09 */
[----:B------:R-:W-:-:S02]  /*0700*/  FSETP.NEU.FTZ.AND P0, PT, R3, R6, PT ;  /* 0x000000060300720b */ /* 0x000fc40003f1d000 */
[----:B------:R-:W-:Y:S02]  /*0710*/  SHF.L.U32 R8, R5, R8, RZ ;  /* 0x0000000805087219 */ /* 0x000fe400000006ff */
[----:B------:R-:W-:Y:S02]  /*0720*/  SEL R6, R7, RZ, P2 ;  /* 0x000000ff07067207 */ /* 0x000fe40001000000 */
[----:B------:R-:W-:Y:S02]  /*0730*/  ISETP.NE.AND P1, PT, R8, RZ, P1 ;  /* 0x000000ff0800720c */ /* 0x000fe40000f25270 */
[----:B------:R-:W-:Y:S02]  /*0740*/  SHF.R.U32.HI R6, RZ, R6, R5 ;  /* 0x00000006ff067219 */ /* 0x000fe40000011605 */
[----:B------:R-:W-:Y:S02]  /*0750*/  PLOP3.LUT P0, PT, P0, P1, PT, 0xf8, 0x8f ;  /* 0x00000000008f781c */ /* 0x000fe40000703f70 */
[----:B------:R-:W-:-:S02]  /*0760*/  SHF.R.U32.HI R8, RZ, 0x1, R6 ;  /* 0x00000001ff087819 */ /* 0x000fc40000011606 */
[----:B------:R-:W-:-:S04]  /*0770*/  SEL R3, RZ, 0x1, !P0 ;  /* 0x00000001ff037807 */ /* 0x000fc80004000000 */
[----:B------:R-:W-:-:S04]  /*0780*/  LOP3.LUT R3, R3, 0x1, R8, 0xf8, !PT ;  /* 0x0000000103037812 */ /* 0x000fc800078ef808 */
[----:B------:R-:W-:-:S05]  /*0790*/  LOP3.LUT R3, R3, R6, RZ, 0xc0, !PT ;  /* 0x0000000603037212 */ /* 0x000fca00078ec0ff */
[----:B------:R-:W-:-:S05]  /*07a0*/  IMAD.IADD R3, R8, 0x1, R3 ;  /* 0x0000000108037824 */ /* 0x000fca00078e0203 */
[----:B------:R-:W-:Y:S01]  /*07b0*/  LOP3.LUT R0, R3, R0, RZ, 0xfc, !PT ;  /* 0x0000000003007212 */ /* 0x000fe200078efcff */
[----:B------:R-:W-:Y:S06]  /*07c0*/  BRA `(.L_x_12) ;  /* 0x0000000000107947 */ /* 0x000fec0003800000 */
.L_x_11:
[----:B------:R-:W-:-:S04]  /*07d0*/  LOP3.LUT R0, R0, 0x80000000, RZ, 0xc0, !PT ;  /* 0x8000000000007812 */ /* 0x000fc800078ec0ff */
[----:B------:R-:W-:Y:S01]  /*07e0*/  LOP3.LUT R0, R0, 0x7f800000, RZ, 0xfc, !PT ;  /* 0x7f80000000007812 */ /* 0x000fe200078efcff */
[----:B------:R-:W-:Y:S06]  /*07f0*/  BRA `(.L_x_12) ;  /* 0x0000000000047947 */ /* 0x000fec0003800000 */
.L_x_10:
[----:B------:R-:W-:-:S07]  /*0800*/  IMAD R0, R6, 0x800000, R0 ;  /* 0x0080000006007824 */ /* 0x000fce00078e0200 */
.L_x_12:
[----:B------:R-:W-:Y:S05]  /*0810*/  BSYNC.RECONVERGENT B2 ;  /* 0x0000000000027941 */ /* 0x000fea0003800200 */
.L_x_9:
[----:B------:R-:W-:Y:S05]  /*0820*/  BRA `(.L_x_13) ;  /* 0x0000000000207947 */ /* 0x000fea0003800000 */
.L_x_8:
[----:B------:R-:W-:-:S04]  /*0830*/  LOP3.LUT R0, R8, 0x80000000, R7, 0x48, !PT ;  /* 0x8000000008007812 */ /* 0x000fc800078e4807 */
[----:B------:R-:W-:Y:S01]  /*0840*/  LOP3.LUT R0, R0, 0x7f800000, RZ, 0xfc, !PT ;  /* 0x7f80000000007812 */ /* 0x000fe200078efcff */
[----:B------:R-:W-:Y:S06]  /*0850*/  BRA `(.L_x_13) ;  /* 0x0000000000147947 */ /* 0x000fec0003800000 */
.L_x_7:
[----:B------:R-:W-:Y:S01]  /*0860*/  LOP3.LUT R0, R8, 0x80000000, R7, 0x48, !PT ;  /* 0x8000000008007812 */ /* 0x000fe200078e4807 */
[----:B------:R-:W-:Y:S06]  /*0870*/  BRA `(.L_x_13) ;  /* 0x00000000000c7947 */ /* 0x000fec0003800000 */
.L_x_6:
[----:B------:R-:W0:Y:S01]  /*0880*/  MUFU.RSQ R0, -QNAN ;  /* 0xffc0000000007908 */ /* 0x000e220000001400 */
[----:B------:R-:W-:Y:S05]  /*0890*/  BRA `(.L_x_13) ;  /* 0x0000000000047947 */ /* 0x000fea0003800000 */
.L_x_5:
[----:B------:R-:W-:-:S07]  /*08a0*/  FADD.FTZ R0, R0, R3 ;  /* 0x0000000300007221 */ /* 0x000fce0000010000 */
.L_x_13:
[----:B------:R-:W-:Y:S05]  /*08b0*/  BSYNC.RECONVERGENT B1 ;  /* 0x0000000000017941 */ /* 0x000fea0003800200 */
.L_x_3:
[----:B------:R-:W-:-:S04]  /*08c0*/  IMAD.MOV.U32 R5, RZ, RZ, 0x0 ;  /* 0x00000000ff057424 */ /* 0x000fc800078e00ff */
[----:B0-----:R-:W-:Y:S05]  /*08d0*/  RET.REL.NODEC R4 `(_Z16quantize_weightsPKfPaS0_) ;  /* 0xfffffff404c87950 */ /* 0x001fea0003c3ffff */
.L_x_14:
        /* <DEDUP_REMOVED lines=10> */
.L_x_32:


//--------------------- .text._Z13compute_scalePKfPf --------------------------
	.section	.text._Z13compute_scalePKfPf,"ax",@progbits
	.align	128
        .global         _Z13compute_scalePKfPf
        .type           _Z13compute_scalePKfPf,@function
        .size           _Z13compute_scalePKfPf,(.L_x_33 - _Z13compute_scalePKfPf)
        .other          _Z13compute_scalePKfPf,@"STO_CUDA_ENTRY STV_DEFAULT"
_Z13compute_scalePKfPf:
.text._Z13compute_scalePKfPf:
[----:B------:R-:W-:Y:S01]  /*0000*/  LDC R1, c[0x0][0x37c] ;  /* 0x0000df00ff017b82 */ /* 0x000fe20000000800 */
[----:B------:R-:W0:Y:S07]  /*0010*/  S2R R0, SR_TID.X ;  /* 0x0000000000007919 */ /* 0x000e2e0000002100 */
[----:B------:R-:W1:Y:S01]  /*0020*/  S2UR UR6, SR_CTAID.X ;  /* 0x00000000000679c3 */ /* 0x000e620000002500 */
[----:B------:R-:W2:Y:S01]  /*0030*/  LDCU.64 UR8, c[0x0][0x358] ;  /* 0x00006b00ff0877ac */ /* 0x000ea20008000a00 */
[----:B------:R-:W-:Y:S01]  /*0040*/  BSSY.RECONVERGENT B0, `(.L_x_15) ;  /* 0x0000048000007945 */ /* 0x000fe20003800200 */
[----:B------:R-:W-:-:S05]  /*0050*/  IMAD.MOV.U32 R5, RZ, RZ, RZ ;  /* 0x000000ffff057224 */ /* 0x000fca00078e00ff */
[----:B------:R-:W3:Y:S01]  /*0060*/  LDC R7, c[0x0][0x360] ;  /* 0x0000d800ff077b82 */ /* 0x000ee20000000800 */
[----:B------:R-:W3:Y:S01]  /*0070*/  LDCU UR4, c[0x0][0x370] ;  /* 0x00006e00ff0477ac */ /* 0x000ee20008000800 */
[----:B0-----:R-:W-:-:S13]  /*0080*/  ISETP.NE.AND P0, PT, R0, RZ, PT ;  /* 0x000000ff0000720c */ /* 0x001fda0003f05270 */
[----:B------:R-:W0:Y:S01]  /*0090*/  @!P0 S2R R3, SR_CgaCtaId ;  /* 0x0000000000038919 */ /* 0x000e220000008800 */
[----:B------:R-:W-:-:S04]  /*00a0*/  @!P0 MOV R2, 0x400 ;  /* 0x0000040000028802 */ /* 0x000fc80000000f00 */
[----:B0-----:R-:W-:Y:S01]  /*00b0*/  @!P0 LEA R3, R3, R2, 0x18 ;  /* 0x0000000203038211 */ /* 0x001fe200078ec0ff */
[----:B---3--:R-:W-:-:S04]  /*00c0*/  IMAD R2, R7, UR4, RZ ;  /* 0x0000000407027c24 */ /* 0x008fc8000f8e02ff */
[----:B------:R1:W-:Y:S02]  /*00d0*/  @!P0 STS [R3], RZ ;  /* 0x000000ff03008388 */ /* 0x0003e40000000800 */
[----:B-1----:R-:W-:Y:S01]  /*00e0*/  IMAD R3, R7, UR6, R0 ;  /* 0x0000000607037c24 */ /* 0x002fe2000f8e0200 */
[----:B------:R-:W-:Y:S04]  /*00f0*/  BAR.SYNC.DEFER_BLOCKING 0x0 ;  /* 0x0000000000007b1d */ /* 0x000fe80000010000 */
[----:B------:R-:W-:-:S13]  /*0100*/  ISETP.GT.AND P0, PT, R3, 0xfff, PT ;  /* 0x00000fff0300780c */ /* 0x000fda0003f04270 */
[----:B--2---:R-:W-:Y:S05]  /*0110*/  @P0 BRA `(.L_x_16) ;  /* 0x0000000000e80947 */ /* 0x004fea0003800000 */
[----:B------:R-:W0:Y:S01]  /*0120*/  I2F.U32.RP R9, R2 ;  /* 0x0000000200097306 */ /* 0x000e220000209000 */
[C---:B------:R-:W-:Y:S01]  /*0130*/  IMAD.IADD R6, R2.reuse, 0x1, R3 ;  /* 0x0000000102067824 */ /* 0x040fe200078e0203 */
[----:B------:R-:W-:Y:S01]  /*0140*/  ISETP.NE.U32.AND P2, PT, R2, RZ, PT ;  /* 0x000000ff0200720c */ /* 0x000fe20003f45070 */
[----:B------:R-:W-:Y:S01]  /*0150*/  IMAD.MOV R11, RZ, RZ, -R2 ;  /* 0x000000ffff0b7224 */ /* 0x000fe200078e0a02 */
[----:B------:R-:W-:Y:S02]  /*0160*/  BSSY.RECONVERGENT B1, `(.L_x_17) ;  /* 0x0000026000017945 */ /* 0x000fe40003800200 */
[C---:B------:R-:W-:Y:S02]  /*0170*/  ISETP.GE.AND P0, PT, R6.reuse, 0x1000, PT ;  /* 0x000010000600780c */ /* 0x040fe40003f06270 */
[----:B------:R-:W-:Y:S02]  /*0180*/  VIMNMX R7, PT, PT, R6, 0x1000, !PT ;  /* 0x0000100006077848 */ /* 0x000fe40007fe0100 */
[----:B------:R-:W-:-:S04]  /*0190*/  SEL R8, RZ, 0x1, P0 ;  /* 0x00000001ff087807 */ /* 0x000fc80000000000 */
[----:B------:R-:W-:Y:S01]  /*01a0*/  IADD3 R7, PT, PT, R7, -R6, -R8 ;  /* 0x8000000607077210 */ /* 0x000fe20007ffe808 */
[----:B0-----:R-:W0:Y:S02]  /*01b0*/  MUFU.RCP R9, R9 ;  /* 0x0000000900097308 */ /* 0x001e240000001000 */
[----:B0-----:R-:W-:-:S06]  /*01c0*/  VIADD R4, R9, 0xffffffe ;  /* 0x0ffffffe09047836 */ /* 0x001fcc0000000000 */
[----:B------:R0:W1:Y:S02]  /*01d0*/  F2I.FTZ.U32.TRUNC.NTZ R5, R4 ;  /* 0x0000000400057305 */ /* 0x000064000021f000 */
[----:B0-----:R-:W-:Y:S02]  /*01e0*/  IMAD.MOV.U32 R4, RZ, RZ, RZ ;  /* 0x000000ffff047224 */ /* 0x001fe400078e00ff */
[----:B-1----:R-:W-:-:S04]  /*01f0*/  IMAD R11, R11, R5, RZ ;  /* 0x000000050b0b7224 */ /* 0x002fc800078e02ff */
[----:B------:R-:W-:-:S06]  /*0200*/  IMAD.HI.U32 R10, R5, R11, R4 ;  /* 0x0000000b050a7227 */ /* 0x000fcc00078e0004 */
[----:B------:R-:W-:-:S04]  /*0210*/  IMAD.HI.U32 R5, R10, R7, RZ ;  /* 0x000000070a057227 */ /* 0x000fc800078e00ff */
[----:B------:R-:W-:-:S04]  /*0220*/  IMAD.MOV R4, RZ, RZ, -R5 ;  /* 0x000000ffff047224 */ /* 0x000fc800078e0a05 */
[----:B------:R-:W-:-:S05]  /*0230*/  IMAD R7, R2, R4, R7 ;  /* 0x0000000402077224 */ /* 0x000fca00078e0207 */
[----:B------:R-:W-:-:S13]  /*0240*/  ISETP.GE.U32.AND P0, PT, R7, R2, PT ;  /* 0x000000020700720c */ /* 0x000fda0003f06070 */
[----:B------:R-:W-:Y:S02]  /*0250*/  @P0 IMAD.IADD R7, R7, 0x1, -R2 ;  /* 0x0000000107070824 */ /* 0x000fe400078e0a02 */
[----:B------:R-:W-:-:S03]  /*0260*/  @P0 VIADD R5, R5, 0x1 ;  /* 0x0000000105050836 */ /* 0x000fc60000000000 */
[----:B------:R-:W-:-:S13]  /*0270*/  ISETP.GE.U32.AND P1, PT, R7, R2, PT ;  /* 0x000000020700720c */ /* 0x000fda0003f26070 */
[----:B------:R-:W-:Y:S01]  /*0280*/  @P1 VIADD R5, R5, 0x1 ;  /* 0x0000000105051836 */ /* 0x000fe20000000000 */
[----:B------:R-:W-:-:S05]  /*0290*/  @!P2 LOP3.LUT R5, RZ, R2, RZ, 0x33, !PT ;  /* 0x00000002ff05a212 */ /* 0x000fca00078e33ff */
[----:B------:R-:W-:-:S05]  /*02a0*/  IMAD.IADD R4, R8, 0x1, R5 ;  /* 0x0000000108047824 */ /* 0x000fca00078e0205 */
[C---:B------:R-:W-:Y:S02]  /*02b0*/  LOP3.LUT R5, R4.reuse, 0x3, RZ, 0xc0, !PT ;  /* 0x0000000304057812 */ /* 0x040fe400078ec0ff */
[----:B------:R-:W-:Y:S02]  /*02c0*/  ISETP.GE.U32.AND P1, PT, R4, 0x3, PT ;  /* 0x000000030400780c */ /* 0x000fe40003f26070 */
[----:B------:R-:W-:Y:S01]  /*02d0*/  ISETP.NE.AND P0, PT, R5, 0x3, PT ;  /* 0x000000030500780c */ /* 0x000fe20003f05270 */
[----:B------:R-:W-:-:S12]  /*02e0*/  IMAD.MOV.U32 R5, RZ, RZ, RZ ;  /* 0x000000ffff057224 */ /* 0x000fd800078e00ff */
[----:B------:R-:W-:Y:S05]  /*02f0*/  @!P0 BRA `(.L_x_18) ;  /* 0x0000000000308947 */ /* 0x000fea0003800000 */
[----:B------:R-:W0:Y:S01]  /*0300*/  LDC.64 R8, c[0x0][0x380] ;  /* 0x0000e000ff087b82 */ /* 0x000e220000000a00 */
[----:B------:R-:W-:Y:S02]  /*0310*/  VIADD R4, R4, 0x1 ;  /* 0x0000000104047836 */ /* 0x000fe40000000000 */
[----:B------:R-:W-:-:S03]  /*0320*/  HFMA2 R5, -RZ, RZ, 0, 0 ;  /* 0x00000000ff057431 */ /* 0x000fc600000001ff */
[----:B------:R-:W-:-:S05]  /*0330*/  LOP3.LUT R4, R4, 0x3, RZ, 0xc0, !PT ;  /* 0x0000000304047812 */ /* 0x000fca00078ec0ff */
[----:B------:R-:W-:-:S07]  /*0340*/  IMAD.MOV R4, RZ, RZ, -R4 ;  /* 0x000000ffff047224 */ /* 0x000fce00078e0a04 */
.L_x_19:
[----:B0-----:R-:W-:-:S06]  /*0350*/  IMAD.WIDE R6, R3, 0x4, R8 ;  /* 0x0000000403067825 */ /* 0x001fcc00078e0208 */
[----:B------:R-:W2:Y:S01]  /*0360*/  LDG.E R6, desc[UR8][R6.64] ;  /* 0x0000000806067981 */ /* 0x000ea2000c1e1900 */
[----:B------:R-:W-:Y:S02]  /*0370*/  VIADD R4, R4, 0x1 ;  /* 0x0000000104047836 */ /* 0x000fe40000000000 */
[----:B------:R-:W-:-:S03]  /*0380*/  IMAD.IADD R3, R2, 0x1, R3 ;  /* 0x0000000102037824 */ /* 0x000fc600078e0203 */
[----:B------:R-:W-:Y:S02]  /*0390*/  ISETP.NE.AND P0, PT, R4, RZ, PT ;  /* 0x000000ff0400720c */ /* 0x000fe40003f05270 */
[----:B--2---:R-:W-:-:S11]  /*03a0*/  FMNMX R5, |R6|, R5, !PT ;  /* 0x0000000506057209 */ /* 0x004fd60007800200 */
[----:B------:R-:W-:Y:S05]  /*03b0*/  @P0 BRA `(.L_x_19) ;  /* 0xfffffffc00e40947 */ /* 0x000fea000383ffff */
.L_x_18:
[----:B------:R-:W-:Y:S05]  /*03c0*/  BSYNC.RECONVERGENT B1 ;  /* 0x0000000000017941 */ /* 0x000fea0003800200 */
.L_x_17:
[----:B------:R-:W-:Y:S05]  /*03d0*/  @!P1 BRA `(.L_x_16) ;  /* 0x0000000000389947 */ /* 0x000fea0003800000 */
.L_x_20:
[----:B------:R-:W0:Y:S02]  /*03e0*/  LDC.64 R6, c[0x0][0x380] ;  /* 0x0000e000ff067b82 */ /* 0x000e240000000a00 */
[----:B0-----:R-:W-:-:S04]  /*03f0*/  IMAD.WIDE R12, R3, 0x4, R6 ;  /* 0x00000004030c7825 */ /* 0x001fc800078e0206 */
[C---:B------:R-:W-:Y:S02]  /*0400*/  IMAD.WIDE R6, R2.reuse, 0x4, R12 ;  /* 0x0000000402067825 */ /* 0x040fe400078e020c */
[----:B------:R-:W2:Y:S02]  /*0410*/  LDG.E R12, desc[UR8][R12.64] ;  /* 0x000000080c0c7981 */ /* 0x000ea4000c1e1900 */
[C---:B------:R-:W-:Y:S02]  /*0420*/  IMAD.WIDE R8, R2.reuse, 0x4, R6 ;  /* 0x0000000402087825 */ /* 0x040fe400078e0206 */
[----:B------:R-:W2:Y:S02]  /*0430*/  LDG.E R6, desc[UR8][R6.64] ;  /* 0x0000000806067981 */ /* 0x000ea4000c1e1900 */
[C---:B------:R-:W-:Y:S02]  /*0440*/  IMAD.WIDE R10, R2.reuse, 0x4, R8 ;  /* 0x00000004020a7825 */ /* 0x040fe400078e0208 */
[----:B------:R-:W3:Y:S04]  /*0450*/  LDG.E R8, desc[UR8][R8.64] ;  /* 0x0000000808087981 */ /* 0x000ee8000c1e1900 */
[----:B------:R-:W3:Y:S01]  /*0460*/  LDG.E R10, desc[UR8][R10.64] ;  /* 0x000000080a0a7981 */ /* 0x000ee2000c1e1900 */
[----:B------:R-:W-:-:S05]  /*0470*/  IMAD R3, R2, 0x4, R3 ;  /* 0x0000000402037824 */ /* 0x000fca00078e0203 */
[----:B------:R-:W-:Y:S02]  /*0480*/  ISETP.GE.AND P0, PT, R3, 0x1000, PT ;  /* 0x000010000300780c */ /* 0x000fe40003f06270 */
[----:B--2---:R-:W-:-:S04]  /*0490*/  FMNMX3 R5, R5, |R12|, |R6|, !PT ;  /* 0x4000000c05057276 */ /* 0x004fc80007800406 */
[----:B---3--:R-:W-:-:S07]  /*04a0*/  FMNMX3 R5, R5, |R8|, |R10|, !PT ;  /* 0x4000000805057276 */ /* 0x008fce000780040a */
[----:B------:R-:W-:Y:S05]  /*04b0*/  @!P0 BRA `(.L_x_20) ;  /* 0xfffffffc00c88947 */ /* 0x000fea000383ffff */
.L_x_16:
[----:B------:R-:W-:Y:S05]  /*04c0*/  BSYNC.RECONVERGENT B0 ;  /* 0x0000000000007941 */ /* 0x000fea0003800200 */
.L_x_15:
[----:B------:R-:W0:Y:S01]  /*04d0*/  S2UR UR5, SR_CgaCtaId ;  /* 0x00000000000579c3 */ /* 0x000e220000008800 */
[----:B------:R-:W-:Y:S02]  /*04e0*/  UMOV UR4, 0x400 ;  /* 0x0000040000047882 */ /* 0x000fe40000000000 */
[----:B0-----:R-:W-:-:S09]  /*04f0*/  ULEA UR4, UR5, UR4, 0x18 ;  /* 0x0000000405047291 */ /* 0x001fd2000f8ec0ff */
[----:B------:R-:W0:Y:S03]  /*0500*/  LDS R2, [UR4] ;  /* 0x00000004ff027984 */ /* 0x000e260008000800 */
.L_x_21:
[C---:B0-----:R-:W-:Y:S01]  /*0510*/  FMNMX R3, R2.reuse, R5, !PT ;  /* 0x0000000502037209 */ /* 0x041fe20007800000 */
[----:B------:R-:W-:Y:S01]  /*0520*/  IMAD.U32 R4, RZ, RZ, UR4 ;  /* 0x00000004ff047e24 */ /* 0x000fe2000f8e00ff */
[----:B------:R-:W-:Y:S05]  /*0530*/  YIELD ;  /* 0x0000000000007946 */ /* 0x000fea0003800000 */
[----:B------:R-:W0:Y:S02]  /*0540*/  ATOMS.CAS R3, [R4], R2, R3 ;  /* 0x000000020403738d */ /* 0x000e240000000003 */
[----:B0-----:R-:W-:Y:S01]  /*0550*/  ISETP.NE.AND P0, PT, R2, R3, PT ;  /* 0x000000030200720c */ /* 0x001fe20003f05270 */
[----:B------:R-:W-:-:S12]  /*0560*/  IMAD.MOV.U32 R2, RZ, RZ, R3 ;  /* 0x000000ffff027224 */ /* 0x000fd800078e0003 */
[----:B------:R-:W-:Y:S05]  /*0570*/  @P0 BRA `(.L_x_21) ;  /* 0xfffffffc00e40947 */ /* 0x000fea000383ffff */
[----:B------:R-:W-:Y:S05]  /*0580*/  WARPSYNC.ALL ;  /* 0x0000000000007948 */ /* 0x000fea0003800000 */
[----:B------:R-:W-:Y:S01]  /*0590*/  BAR.SYNC.DEFER_BLOCKING 0x0 ;  /* 0x0000000000007b1d */ /* 0x000fe20000010000 */
[----:B------:R-:W-:-:S13]  /*05a0*/  LOP3.LUT P0, RZ, R0, UR6, RZ, 0xfc, !PT ;  /* 0x0000000600ff7c12 */ /* 0x000fda000f80fcff */
[----:B------:R-:W-:Y:S05]  /*05b0*/  @P0 EXIT ;  /* 0x000000000000094d */ /* 0x000fea0003800000 */
[----:B------:R-:W0:Y:S01]  /*05c0*/  LDS R0, [UR4] ;  /* 0x00000004ff007984 */ /* 0x000e220008000800 */
[----:B------:R-:W-:Y:S02]  /*05d0*/  IMAD.MOV.U32 R3, RZ, RZ, 0x3c010204 ;  /* 0x3c010204ff037424 */ /* 0x000fe400078e00ff */
[----:B------:R-:W-:-:S04]  /*05e0*/  IMAD.MOV.U32 R2, RZ, RZ, 0x42fe0000 ;  /* 0x42fe0000ff027424 */ /* 0x000fc800078e00ff */
[----:B------:R-:W-:-:S04]  /*05f0*/  FFMA R2, R3, -R2, 1 ;  /* 0x3f80000003027423 */ /* 0x000fc80000000802 */
[----:B------:R-:W-:Y:S01]  /*0600*/  FFMA R3, R2, R3, 0.0078740157186985015869 ;  /* 0x3c01020402037423 */ /* 0x000fe20000000003 */
[----:B0-----:R-:W0:Y:S03]  /*0610*/  FCHK P0, R0, 127 ;  /* 0x42fe000000007902 */ /* 0x001e260000000000 */
[----:B------:R-:W-:-:S04]  /*0620*/  FFMA R2, R0, R3, RZ ;  /* 0x0000000300027223 */ /* 0x000fc800000000ff */
[----:B------:R-:W-:-:S04]  /*0630*/  FFMA R4, R2, -127, R0 ;  /* 0xc2fe000002047823 */ /* 0x000fc80000000000 */
[----:B------:R-:W-:Y:S01]  /*0640*/  FFMA R5, R3, R4, R2 ;  /* 0x0000000403057223 */ /* 0x000fe20000000002 */
[----:B0-----:R-:W-:Y:S06]  /*0650*/  @!P0 BRA `(.L_x_22) ;  /* 0x00000000000c8947 */ /* 0x001fec0003800000 */
[----:B------:R-:W-:-:S07]  /*0660*/  MOV R2, 0x680 ;  /* 0x0000068000027802 */ /* 0x000fce0000000f00 */
[----:B------:R-:W-:Y:S05]  /*0670*/  CALL.REL.NOINC `($__internal_1_$__cuda_sm3x_div_rn_noftz_f32_slowpath) ;  /* 0x0000000000107944 */ /* 0x000fea0003c00000 */
[----:B------:R-:W-:-:S07]  /*0680*/  MOV R5, R4 ;  /* 0x0000000400057202 */ /* 0x000fce0000000f00 */
.L_x_22:
[----:B------:R-:W0:Y:S02]  /*0690*/  LDC.64 R2, c[0x0][0x388] ;  /* 0x0000e200ff027b82 */ /* 0x000e240000000a00 */
[----:B0-----:R-:W-:Y:S01]  /*06a0*/  STG.E desc[UR8][R2.64], R5 ;  /* 0x0000000502007986 */ /* 0x001fe2000c101908 */
[----:B------:R-:W-:Y:S05]  /*06b0*/  EXIT ;  /* 0x000000000000794d */ /* 0x000fea0003800000 */
        .weak           $__internal_1_$__cuda_sm3x_div_rn_noftz_f32_slowpath
        .type           $__internal_1_$__cuda_sm3x_div_rn_noftz_f32_slowpath,@function
        .size           $__internal_1_$__cuda_sm3x_div_rn_noftz_f32_slowpath,(.L_x_33 - $__internal_1_$__cuda_sm3x_div_rn_noftz_f32_slowpath)
$__internal_1_$__cuda_sm3x_div_rn_noftz_f32_slowpath:
[--C-:B------:R-:W-:Y:S01]  /*06c0*/  SHF.R.U32.HI R3, RZ, 0x17, R0.reuse ;  /* 0x00000017ff037819 */ /* 0x100fe20000011600 */
[----:B------:R-:W-:-:S03]  /*06d0*/  IMAD.MOV.U32 R4, RZ, RZ, R0 ;  /* 0x000000ffff047224 */ /* 0x000fc600078e0000 */
[----:B------:R-:W-:-:S05]  /*06e0*/  LOP3.LUT R3, R3, 0xff, RZ, 0xc0, !PT ;  /* 0x000000ff03037812 */ /* 0x000fca00078ec0ff */
[----:B------:R-:W-:-:S05]  /*06f0*/  VIADD R6, R3, 0xffffffff ;  /* 0xffffffff03067836 */ /* 0x000fca0000000000 */
[----:B------:R-:W-:-:S13]  /*0700*/  ISETP.GT.U32.OR P0, PT, R6, 0xfd, !PT ;  /* 0x000000fd0600780c */ /* 0x000fda0007f04470 */
[----:B------:R-:W-:Y:S01]  /*0710*/  @!P0 IMAD.MOV.U32 R5, RZ, RZ, RZ ;  /* 0x000000ffff058224 */ /* 0x000fe200078e00ff */
[----:B------:R-:W-:Y:S06]  /*0720*/  @!P0 BRA `(.L_x_23) ;  /* 0x00000000003c8947 */ /* 0x000fec0003800000 */
[----:B------:R-:W-:-:S13]  /*0730*/  FSETP.GTU.FTZ.AND P0, PT, |R0|, +INF , PT ;  /* 0x7f8000000000780b */ /* 0x000fda0003f1c200 */
[----:B------:R-:W-:Y:S05]  /*0740*/  @P0 BRA `(.L_x_24) ;  /* 0x0000000400280947 */ /* 0x000fea0003800000 */
[----:B------:R-:W-:-:S05]  /*0750*/  IMAD.MOV.U32 R5, RZ, RZ, 0x42fe0000 ;  /* 0x42fe0000ff057424 */ /* 0x000fca00078e00ff */
[----:B------:R-:W-:-:S13]  /*0760*/  LOP3.LUT P0, RZ, R5, 0x7fffffff, R4, 0xc8, !PT ;  /* 0x7fffffff05ff7812 */ /* 0x000fda000780c804 */
[----:B------:R-:W-:Y:S05]  /*0770*/  @!P0 BRA `(.L_x_25) ;  /* 0x0000000400148947 */ /* 0x000fea0003800000 */
[----:B------:R-:W-:-:S13]  /*0780*/  LOP3.LUT P0, RZ, R4, 0x7fffffff, RZ, 0xc0, !PT ;  /* 0x7fffffff04ff7812 */ /* 0x000fda000780c0ff */
[----:B------:R-:W-:Y:S05]  /*0790*/  @!P0 BRA `(.L_x_26) ;  /* 0x0000000400048947 */ /* 0x000fea0003800000 */
[----:B------:R-:W-:Y:S02]  /*07a0*/  FSETP.NEU.FTZ.AND P0, PT, |R0|, +INF , PT ;  /* 0x7f8000000000780b */ /* 0x000fe40003f1d200 */
[----:B------:R-:W-:-:S04]  /*07b0*/  LOP3.LUT P1, RZ, R5, 0x7fffffff, RZ, 0xc0, !PT ;  /* 0x7fffffff05ff7812 */ /* 0x000fc8000782c0ff */
[----:B------:R-:W-:-:S13]  /*07c0*/  PLOP3.LUT P0, PT, P0, P1, PT, 0x2f, 0xf2 ;  /* 0x0000000000f2781c */ /* 0x000fda0000702577 */
[----:B------:R-:W-:Y:S05]  /*07d0*/  @P0 BRA `(.L_x_27) ;  /* 0x0000000000e80947 */ /* 0x000fea0003800000 */
[----:B------:R-:W-:-:S13]  /*07e0*/  ISETP.GE.AND P0, PT, R6, RZ, PT ;  /* 0x000000ff0600720c */ /* 0x000fda0003f06270 */
[----:B------:R-:W-:Y:S02]  /*07f0*/  @P0 IMAD.MOV.U32 R5, RZ, RZ, RZ ;  /* 0x000000ffff050224 */ /* 0x000fe400078e00ff */
[----:B------:R-:W-:Y:S01]  /*0800*/  @!P0 FFMA R4, R0, 1.84467440737095516160e+19, RZ ;  /* 0x5f80000000048823 */ /* 0x000fe200000000ff */
[----:B------:R-:W-:-:S07]  /*0810*/  @!P0 IMAD.MOV.U32 R5, RZ, RZ, -0x40 ;  /* 0xffffffc0ff058424 */ /* 0x000fce00078e00ff */
.L_x_23:
[----:B------:R-:W-:Y:S01]  /*0820*/  UMOV UR4, 0x42fe0000 ;  /* 0x42fe000000047882 */ /* 0x000fe20000000000 */
[----:B------:R-:W-:Y:S01]  /*0830*/  VIADD R3, R3, 0xffffff81 ;  /* 0xffffff8103037836 */ /* 0x000fe20000000000 */
[----:B------:R-:W-:-:S03]  /*0840*/  UIADD3 UR4, UPT, UPT, UR4, -0x3000000, URZ ;  /* 0xfd00000004047890 */ /* 0x000fc6000fffe0ff */
[----:B------:R-:W-:Y:S01]  /*0850*/  IMAD R0, R3, -0x800000, R4 ;  /* 0xff80000003007824 */ /* 0x000fe200078e0204 */
[----:B------:R-:W-:Y:S02]  /*0860*/  IADD3 R5, PT, PT, R5, -0x6, R3 ;  /* 0xfffffffa05057810 */ /* 0x000fe40007ffe003 */
[----:B------:R-:W-:-:S03]  /*0870*/  FADD.FTZ R7, -RZ, -UR4 ;  /* 0x80000004ff077e21 */ /* 0x000fc60008010100 */
[----:B------:R-:W0:Y:S02]  /*0880*/  MUFU.RCP R6, UR4 ;  /* 0x0000000400067d08 */ /* 0x000e240008001000 */
        /* <DEDUP_REMOVED lines=8> */
[----:B------:R-:W-:-:S04]  /*0910*/  LOP3.LUT R0, R0, 0xff, RZ, 0xc0, !PT ;  /* 0x000000ff00007812 */ /* 0x000fc800078ec0ff */
[----:B------:R-:W-:-:S05]  /*0920*/  IADD3 R8, PT, PT, R0, R5, RZ ;  /* 0x0000000500087210 */ /* 0x000fca0007ffe0ff */
        /* <DEDUP_REMOVED lines=10> */
[CC--:B------:R-:W-:Y:S01]  /*09d0*/  FFMA.RZ R0, R9.reuse, R7.reuse, R6 ;  /* 0x0000000709007223 */ /* 0x0c0fe2000000c006 */
[----:B------:R-:W-:Y:S01]  /*09e0*/  IMAD.MOV R5, RZ, RZ, -R8 ;  /* 0x000000ffff057224 */ /* 0x000fe200078e0a08 */
[C---:B------:R-:W-:Y:S02]  /*09f0*/  ISETP.NE.AND P2, PT, R8.reuse, RZ, PT ;  /* 0x000000ff0800720c */ /* 0x040fe40003f45270 */
[----:B------:R-:W-:Y:S02]  /*0a00*/  ISETP.NE.AND P1, PT, R8, RZ, PT ;  /* 0x000000ff0800720c */ /* 0x000fe40003f25270 */
[----:B------:R-:W-:Y:S01]  /*0a10*/  LOP3.LUT R3, R0, 0x7fffff, RZ, 0xc0, !PT ;  /* 0x007fffff00037812 */ /* 0x000fe200078ec0ff */
[CCC-:B------:R-:W-:Y:S01]  /*0a20*/  FFMA.RP R0, R9.reuse, R7.reuse, R6.reuse ;  /* 0x0000000709007223 */ /* 0x1c0fe20000008006 */
[----:B------:R-:W-:Y:S01]  /*0a30*/  FFMA.RM R9, R9, R7, R6 ;  /* 0x0000000709097223 */ /* 0x000fe20000004006 */
[----:B------:R-:W-:Y:S01]  /*0a40*/  VIADD R6, R8, 0x20 ;  /* 0x0000002008067836 */ /* 0x000fe20000000000 */
[----:B------:R-:W-:-:S03]  /*0a50*/  LOP3.LUT R3, R3, 0x800000, RZ, 0xfc, !PT ;  /* 0x0080000003037812 */ /* 0x000fc600078efcff */
[----:B------:R-:W-:Y:S02]  /*0a60*/  FSETP.NEU.FTZ.AND P0, PT, R0, R9, PT ;  /* 0x000000090000720b */ /* 0x000fe40003f1d000 */
[----:B------:R-:W-:Y:S02]  /*0a70*/  SHF.L.U32 R6, R3, R6, RZ ;  /* 0x0000000603067219 */ /* 0x000fe400000006ff */
[----:B------:R-:W-:Y:S02]  /*0a80*/  SEL R0, R5, RZ, P2 ;  /* 0x000000ff05007207 */ /* 0x000fe40001000000 */
[----:B------:R-:W-:Y:S02]  /*0a90*/  ISETP.NE.AND P1, PT, R6, RZ, P1 ;  /* 0x000000ff0600720c */ /* 0x000fe40000f25270 */
[----:B------:R-:W-:Y:S02]  /*0aa0*/  SHF.R.U32.HI R0, RZ, R0, R3 ;  /* 0x00000000ff007219 */ /* 0x000fe40000011603 */
[----:B------:R-:W-:-:S02]  /*0ab0*/  PLOP3.LUT P0, PT, P0, P1, PT, 0xf8, 0x8f ;  /* 0x00000000008f781c */ /* 0x000fc40000703f70 */
[----:B------:R-:W-:Y:S02]  /*0ac0*/  SHF.R.U32.HI R6, RZ, 0x1, R0 ;  /* 0x00000001ff067819 */ /* 0x000fe40000011600 */
[----:B------:R-:W-:-:S04]  /*0ad0*/  SEL R3, RZ, 0x1, !P0 ;  /* 0x00000001ff037807 */ /* 0x000fc80004000000 */
[----:B------:R-:W-:-:S04]  /*0ae0*/  LOP3.LUT R3, R3, 0x1, R6, 0xf8, !PT ;  /* 0x0000000103037812 */ /* 0x000fc800078ef806 */
[----:B------:R-:W-:-:S05]  /*0af0*/  LOP3.LUT R3, R3, R0, RZ, 0xc0, !PT ;  /* 0x0000000003037212 */ /* 0x000fca00078ec0ff */
[----:B------:R-:W-:-:S05]  /*0b00*/  IMAD.IADD R3, R6, 0x1, R3 ;  /* 0x0000000106037824 */ /* 0x000fca00078e0203 */
[----:B------:R-:W-:Y:S01]  /*0b10*/  LOP3.LUT R4, R3, R4, RZ, 0xfc, !PT ;  /* 0x0000000403047212 */ /* 0x000fe200078efcff */
[----:B------:R-:W-:Y:S06]  /*0b20*/  BRA `(.L_x_30) ;  /* 0x0000000000347947 */ /* 0x000fec0003800000 */
.L_x_29:
[----:B------:R-:W-:-:S04]  /*0b30*/  LOP3.LUT R4, R4, 0x80000000, RZ, 0xc0, !PT ;  /* 0x8000000004047812 */ /* 0x000fc800078ec0ff */
[----:B------:R-:W-:Y:S01]  /*0b40*/  LOP3.LUT R4, R4, 0x7f800000, RZ, 0xfc, !PT ;  /* 0x7f80000004047812 */ /* 0x000fe200078efcff */
[----:B------:R-:W-:Y:S06]  /*0b50*/  BRA `(.L_x_30) ;  /* 0x0000000000287947 */ /* 0x000fec0003800000 */
.L_x_28:
[----:B------:R-:W-:Y:S01]  /*0b60*/  IMAD R4, R5, 0x800000, R4 ;  /* 0x0080000005047824 */ /* 0x000fe200078e0204 */
[----:B------:R-:W-:Y:S06]  /*0b70*/  BRA `(.L_x_30) ;  /* 0x0000000000207947 */ /* 0x000fec0003800000 */
.L_x_27:
[----:B------:R-:W-:-:S04]  /*0b80*/  LOP3.LUT R4, R5, 0x80000000, R4, 0x48, !PT ;  /* 0x8000000005047812 */ /* 0x000fc800078e4804 */
[----:B------:R-:W-:Y:S01]  /*0b90*/  LOP3.LUT R4, R4, 0x7f800000, RZ, 0xfc, !PT ;  /* 0x7f80000004047812 */ /* 0x000fe200078efcff */
[----:B------:R-:W-:Y:S06]  /*0ba0*/  BRA `(.L_x_30) ;  /* 0x0000000000147947 */ /* 0x000fec0003800000 */
.L_x_26:
[----:B------:R-:W-:Y:S01]  /*0bb0*/  LOP3.LUT R4, R5, 0x80000000, R4, 0x48, !PT ;  /* 0x8000000005047812 */ /* 0x000fe200078e4804 */
[----:B------:R-:W-:Y:S06]  /*0bc0*/  BRA `(.L_x_30) ;  /* 0x00000000000c7947 */ /* 0x000fec0003800000 */
.L_x_25:
[----:B------:R-:W0:Y:S01]  /*0bd0*/  MUFU.RSQ R4, -QNAN ;  /* 0xffc0000000047908 */ /* 0x000e220000001400 */
[----:B------:R-:W-:Y:S05]  /*0be0*/  BRA `(.L_x_30) ;  /* 0x0000000000047947 */ /* 0x000fea0003800000 */
.L_x_24:
[----:B------:R-:W-:-:S07]  /*0bf0*/  FADD.FTZ R4, R0, 127 ;  /* 0x42fe000000047421 */ /* 0x000fce0000010000 */
.L_x_30:
[----:B------:R-:W-:-:S04]  /*0c00*/  IMAD.MOV.U32 R3, RZ, RZ, 0x0 ;  /* 0x00000000ff037424 */ /* 0x000fc800078e00ff */
[----:B0-----:R-:W-:Y:S05]  /*0c10*/  RET.REL.NODEC R2 `(_Z13compute_scalePKfPf) ;  /* 0xfffffff002f87950 */ /* 0x001fea0003c3ffff */
.L_x_31:
        /* <DEDUP_REMOVED lines=14> */
.L_x_33:


//--------------------- .nv.shared.reserved.0     --------------------------
	.section	.nv.shared.reserved.0,"aw",@nobits
	.weak		__nv_reservedSMEM_offset_0_alias
	.size		__nv_reservedSMEM_offset_0_alias, 0, 64
	.other		__nv_reservedSMEM_offset_0_alias,@"STO_CUDA_RESERVED_SHARED STV_DEFAULT"
__nv_reservedSMEM_offset_0_alias:
	.zero		0
	.zero		64


//--------------------- .nv.shared._Z13compute_scalePKfPf --------------------------
	.section	.nv.shared._Z13compute_scalePKfPf,"aw",@nobits
	.sectionflags	@""
	.align	4
.nv.shared._Z13compute_scalePKfPf:
	.zero		1028


//--------------------- .nv.constant0._Z18dequantize_weightsPKaPfPKf --------------------------
	.section	.nv.constant0._Z18dequantize_weightsPKaPfPKf,"a",@progbits
	.sectionflags	@""
	.align	4
.nv.constant0._Z18dequantize_weightsPKaPfPKf:
	.zero		920


//--------------------- .nv.constant0._Z16quantize_weightsPKfPaS0_ --------------------------
	.section	.nv.constant0._Z16quantize_weightsPKfPaS0_,"a",@progbits
	.sectionflags	@""
	.align	4
.nv.constant0._Z16quantize_weightsPKfPaS0_:
	.zero		920


//--------------------- .nv.constant0._Z13compute_scalePKfPf --------------------------
	.section	.nv.constant0._Z13compute_scalePKfPf,"a",@progbits
	.sectionflags	@""
	.align	4
.nv.constant0._Z13compute_scalePKfPf:
	.zero		912


//--------------------- SYMBOLS --------------------------

	.type		.nv.reservedSmem.offset0,@object
	.size		.nv.reservedSmem.offset0,0x4
	.type		.nv.reservedSmem.cap,@object
	.size		.nv.reservedSmem.cap,0x4
